//
// Generated by NVIDIA NVVM Compiler
//
// Compiler Build ID: CL-36424714
// Cuda compilation tools, release 13.0, V13.0.88
// Based on NVVM 20.0.0
//

.version 9.0
.target sm_100
.address_size 64

	// .globl	_Z6calkelPfii

.visible .entry _Z6calkelPfii(
	.param .u64 .ptr .align 1 _Z6calkelPfii_param_0,
	.param .u32 _Z6calkelPfii_param_1,
	.param .u32 _Z6calkelPfii_param_2
)
{
	.reg .b32 	%r<9>;
	.reg .b32 	%f<4>;
	.reg .b64 	%rd<5>;

	ld.param.u64 	%rd1, [_Z6calkelPfii_param_0];
	ld.param.u32 	%r1, [_Z6calkelPfii_param_1];
	ld.param.u32 	%r2, [_Z6calkelPfii_param_2];
	cvta.to.global.u64 	%rd2, %rd1;
	mov.u32 	%r3, %tid.x;
	mov.u32 	%r4, %ctaid.x;
	add.s32 	%r5, %r3, %r4;
	cvt.rn.f32.u32 	%f1, %r5;
	sub.s32 	%r6, %r3, %r4;
	cvt.rn.f32.s32 	%f2, %r6;
	mul.f32 	%f3, %f1, %f2;
	mul.lo.s32 	%r7, %r1, %r3;
	mad.lo.s32 	%r8, %r2, %r4, %r7;
	mul.wide.s32 	%rd3, %r8, 4;
	add.s64 	%rd4, %rd2, %rd3;
	st.global.f32 	[%rd4], %f3;
	ret;

}


// ===== COMPILED SASS (sm_100) =====

	.target	sm_100

	.elftype	@"ET_EXEC"


//--------------------- .note.nv.tkinfo           --------------------------
	.section	.note.nv.tkinfo,"",@"SHT_NOTE"
	.sectionflags	@"SHF_NOTE_NV_TKINFO"
	.tkinfo
        /*0018*/ 	.word	0x00000002
        /*0030*/ 	.string	""
        /*0030*/ 	.string	"ptxas"
        /*0030*/ 	.string	"Cuda compilation tools, release 13.0, V13.0.88"
        /*0030*/ 	.string	"Build cuda_13.0.r13.0/compiler.36424714_0"
        /*0030*/ 	.string	"-arch sm_100 -m 64 "



//--------------------- .note.nv.cuinfo           --------------------------
	.section	.note.nv.cuinfo,"",@"SHT_NOTE"
	.sectionflags	@"SHF_NOTE_NV_CUINFO"
        /*0018*/ 	.short	0x0002
        /*001a*/ 	.short	0x0064
        /*001c*/ 	.short	0x0082
	.zero		2


//--------------------- .nv.info                  --------------------------
	.section	.nv.info,"",@"SHT_CUDA_INFO"
	.align	4


	//----- nvinfo : EIATTR_REGCOUNT
	.align		4
        /*0000*/ 	.byte	0x04, 0x2f
        /*0002*/ 	.short	(.L_1 - .L_0)
	.align		4
.L_0:
        /*0004*/ 	.word	index@(_Z6calkelPfii)
        /*0008*/ 	.word	0x0000000a


	//----- nvinfo : EIATTR_FRAME_SIZE
	.align		4
.L_1:
        /*000c*/ 	.byte	0x04, 0x11
        /*000e*/ 	.short	(.L_3 - .L_2)
	.align		4
.L_2:
        /*0010*/ 	.word	index@(_Z6calkelPfii)
        /*0014*/ 	.word	0x00000000


	//----- nvinfo : EIATTR_MIN_STACK_SIZE
	.align		4
.L_3:
        /*0018*/ 	.byte	0x04, 0x12
        /*001a*/ 	.short	(.L_5 - .L_4)
	.align		4
.L_4:
        /*001c*/ 	.word	index@(_Z6calkelPfii)
        /*0020*/ 	.word	0x00000000
.L_5:


//--------------------- .nv.compat                --------------------------
	.section	.nv.compat,"",@"SHT_CUDA_COMPAT_INFO"
	.align	4
        /*0000*/ 	.byte	0x02, 0x09, 0x00, 0x00, 0x02, 0x02, 0x01, 0x00, 0x02, 0x05, 0x05, 0x00, 0x03, 0x07, 0x01, 0x01
        /*0010*/ 	.byte	0x02, 0x03, 0x00, 0x00, 0x02, 0x06, 0x01, 0x00, 0x04, 0x0b, 0x08, 0x00, 0x09, 0x00, 0x00, 0x00
        /*0020*/ 	.byte	0x00, 0x00, 0x00, 0x00


//--------------------- .nv.info._Z6calkelPfii    --------------------------
	.section	.nv.info._Z6calkelPfii,"",@"SHT_CUDA_INFO"
	.sectionflags	@""
	.align	4


	//----- nvinfo : EIATTR_CUDA_API_VERSION
	.align		4
        /*0000*/ 	.byte	0x04, 0x37
        /*0002*/ 	.short	(.L_7 - .L_6)
.L_6:
        /*0004*/ 	.word	0x00000082


	//----- nvinfo : EIATTR_KPARAM_INFO
	.align		4
.L_7:
        /*0008*/ 	.byte	0x04, 0x17
        /*000a*/ 	.short	(.L_9 - .L_8)
.L_8:
        /*000c*/ 	.word	0x00000000
        /*0010*/ 	.short	0x0002
        /*0012*/ 	.short	0x000c
        /*0014*/ 	.byte	0x00, 0xf0, 0x11, 0x00


	//----- nvinfo : EIATTR_KPARAM_INFO
	.align		4
.L_9:
        /*0018*/ 	.byte	0x04, 0x17
        /*001a*/ 	.short	(.L_11 - .L_10)
.L_10:
        /*001c*/ 	.word	0x00000000
        /*0020*/ 	.short	0x0001
        /*0022*/ 	.short	0x0008
        /*0024*/ 	.byte	0x00, 0xf0, 0x11, 0x00


	//----- nvinfo : EIATTR_KPARAM_INFO
	.align		4
.L_11:
        /*0028*/ 	.byte	0x04, 0x17
        /*002a*/ 	.short	(.L_13 - .L_12)
.L_12:
        /*002c*/ 	.word	0x00000000
        /*0030*/ 	.short	0x0000
        /*0032*/ 	.short	0x0000
        /*0034*/ 	.byte	0x00, 0xf5, 0x21, 0x00


	//----- nvinfo : EIATTR_SPARSE_MMA_MASK
	.align		4
.L_13:
        /*0038*/ 	.byte	0x03, 0x50
        /*003a*/ 	.short	0x0000


	//----- nvinfo : EIATTR_MAXREG_COUNT
	.align		4
        /*003c*/ 	.byte	0x03, 0x1b
        /*003e*/ 	.short	0x00ff


	//----- nvinfo : EIATTR_MERCURY_ISA_VERSION
	.align		4
        /*0040*/ 	.byte	0x03, 0x5f
        /*0042*/ 	.short	0x0101


	//----- nvinfo : EIATTR_VRC_CTA_INIT_COUNT
	.align		4
        /*0044*/ 	.byte	0x02, 0x4a
	.zero		1
	.zero		1


	//----- nvinfo : EIATTR_EXIT_INSTR_OFFSETS
	.align		4
        /*0048*/ 	.byte	0x04, 0x1c
        /*004a*/ 	.short	(.L_15 - .L_14)


	//   ....[0]....
.L_14:
        /*004c*/ 	.word	0x000000f0


	//----- nvinfo : EIATTR_CBANK_PARAM_SIZE
	.align		4
.L_15:
        /*0050*/ 	.byte	0x03, 0x19
        /*0052*/ 	.short	0x0010


	//----- nvinfo : EIATTR_PARAM_CBANK
	.align		4
        /*0054*/ 	.byte	0x04, 0x0a
        /*0056*/ 	.short	(.L_17 - .L_16)
	.align		4
.L_16:
        /*0058*/ 	.word	index@(.nv.constant0._Z6calkelPfii)
        /*005c*/ 	.short	0x0380
        /*005e*/ 	.short	0x0010


	//----- nvinfo : EIATTR_SW_WAR
	.align		4
.L_17:
        /*0060*/ 	.byte	0x04, 0x36
        /*0062*/ 	.short	(.L_19 - .L_18)
.L_18:
        /*0064*/ 	.word	0x00000008
.L_19:


//--------------------- .nv.callgraph             --------------------------
	.section	.nv.callgraph,"",@"SHT_CUDA_CALLGRAPH"
	.align	4
	.sectionentsize	8
	.align		4
        /*0000*/ 	.word	0x00000000
	.align		4
        /*0004*/ 	.word	0xffffffff
	.align		4
        /*0008*/ 	.word	0x00000000
	.align		4
        /*000c*/ 	.word	0xfffffffe
	.align		4
        /*0010*/ 	.word	0x00000000
	.align		4
        /*0014*/ 	.word	0xfffffffd
	.align		4
        /*0018*/ 	.word	0x00000000
	.align		4
        /*001c*/ 	.word	0xfffffffc


//--------------------- .text._Z6calkelPfii       --------------------------
	.section	.text._Z6calkelPfii,"ax",@progbits
	.align	128
        .global         _Z6calkelPfii
        .type           _Z6calkelPfii,@function
        .size           _Z6calkelPfii,(.L_x_1 - _Z6calkelPfii)
        .other          _Z6calkelPfii,@"STO_CUDA_ENTRY STV_DEFAULT"
_Z6calkelPfii:
.text._Z6calkelPfii:
[----:B------:R-:W-:Y:S01]  /*0000*/  LDC R1, c[0x0][0x37c] ;  /* 0x0000df00ff017b82 */ /* 0x000fe20000000800 */
[----:B------:R-:W0:Y:S07]  /*0010*/  S2R R5, SR_TID.X ;  /* 0x0000000000057919 */ /* 0x000e2e0000002100 */
[----:B------:R-:W0:Y:S01]  /*0020*/  S2UR UR6, SR_CTAID.X ;  /* 0x00000000000679c3 */ /* 0x000e220000002500 */
[----:B------:R-:W1:Y:S07]  /*0030*/  LDCU.64 UR4, c[0x0][0x358] ;  /* 0x00006b00ff0477ac */ /* 0x000e6e0008000a00 */
[----:B------:R-:W2:Y:S08]  /*0040*/  LDC.64 R6, c[0x0][0x388] ;  /* 0x0000e200ff067b82 */ /* 0x000eb00000000a00 */
[----:B------:R-:W3:Y:S01]  /*0050*/  LDC.64 R2, c[0x0][0x380] ;  /* 0x0000e000ff027b82 */ /* 0x000ee20000000a00 */
[C---:B0-----:R-:W-:Y:S01]  /*0060*/  IADD3 R0, PT, PT, R5.reuse, UR6, RZ ;  /* 0x0000000605007c10 */ /* 0x041fe2000fffe0ff */
[C---:B--2---:R-:W-:Y:S01]  /*0070*/  IMAD R6, R5.reuse, R6, RZ ;  /* 0x0000000605067224 */ /* 0x044fe200078e02ff */
[----:B------:R-:W-:-:S02]  /*0080*/  IADD3 R4, PT, PT, R5, -UR6, RZ ;  /* 0x8000000605047c10 */ /* 0x000fc4000fffe0ff */
[----:B------:R-:W-:Y:S01]  /*0090*/  I2FP.F32.U32 R0, R0 ;  /* 0x0000000000007245 */ /* 0x000fe20000201000 */
[----:B------:R-:W-:Y:S01]  /*00a0*/  IMAD R7, R7, UR6, R6 ;  /* 0x0000000607077c24 */ /* 0x000fe2000f8e0206 */
[----:B------:R-:W-:-:S03]  /*00b0*/  I2FP.F32.S32 R5, R4 ;  /* 0x0000000400057245 */ /* 0x000fc60000201400 */
[----:B---3--:R-:W-:-:S04]  /*00c0*/  IMAD.WIDE R2, R7, 0x4, R2 ;  /* 0x0000000407027825 */ /* 0x008fc800078e0202 */
[----:B------:R-:W-:-:S05]  /*00d0*/  FMUL R5, R0, R5 ;  /* 0x0000000500057220 */ /* 0x000fca0000400000 */
[----:B-1----:R-:W-:Y:S01]  /*00e0*/  STG.E desc[UR4][R2.64], R5 ;  /* 0x0000000502007986 */ /* 0x002fe2000c101904 */
[----:B------:R-:W-:Y:S05]  /*00f0*/  EXIT ;  /* 0x000000000000794d */ /* 0x000fea0003800000 */
.L_x_0:
[----:B------:R-:W-:-:S00]  /*0100*/  BRA `(.L_x_0) ;  /* 0xfffffffc00fc7947 */ /* 0x000fc0000383ffff */
[----:B------:R-:W-:-:S00]  /*0110*/  NOP ;  /* 0x0000000000007918 */ /* 0x000fc00000000000 */
        /* <DEDUP_REMOVED lines=14> */
.L_x_1:


//--------------------- .nv.shared.reserved.0     --------------------------
	.section	.nv.shared.reserved.0,"aw",@nobits
	.weak		__nv_reservedSMEM_offset_0_alias
	.size		__nv_reservedSMEM_offset_0_alias, 0, 64
	.other		__nv_reservedSMEM_offset_0_alias,@"STO_CUDA_RESERVED_SHARED STV_DEFAULT"
__nv_reservedSMEM_offset_0_alias:
	.zero		0
	.zero		64


//--------------------- .nv.constant0._Z6calkelPfii --------------------------
	.section	.nv.constant0._Z6calkelPfii,"a",@progbits
	.sectionflags	@""
	.align	4
.nv.constant0._Z6calkelPfii:
	.zero		912


//--------------------- SYMBOLS --------------------------

	.type		.nv.reservedSmem.offset0,@object
	.size		.nv.reservedSmem.offset0,0x4
